	.headerflags	@"EF_CUDA_TEXMODE_UNIFIED EF_CUDA_64BIT_ADDRESS EF_CUDA_ACCELERATORS EF_CUDA_SM90 EF_CUDA_VIRTUAL_SM(EF_CUDA_SM90)"
	.elftype	@"ET_EXEC"


//--------------------- .nv.info                  --------------------------
	.section	.nv.info,"",@"SHT_CUDA_INFO"
	.align	4


	//----- nvinfo : EIATTR_REGCOUNT
	.align		4
        /*0000*/ 	.byte	0x04, 0x2f
        /*0002*/ 	.short	(.L_1 - .L_0)
	.align		4
.L_0:
        /*0004*/ 	.word	index@(triton_poi_fused_convolution_53)
        /*0008*/ 	.word	0x00000020


	//----- nvinfo : EIATTR_MIN_STACK_SIZE
	.align		4
.L_1:
        /*000c*/ 	.byte	0x04, 0x12
        /*000e*/ 	.short	(.L_3 - .L_2)
	.align		4
.L_2:
        /*0010*/ 	.word	index@(triton_poi_fused_convolution_53)
        /*0014*/ 	.word	0x00000000


	//----- nvinfo : EIATTR_FRAME_SIZE
	.align		4
.L_3:
        /*0018*/ 	.byte	0x04, 0x11
        /*001a*/ 	.short	(.L_5 - .L_4)
	.align		4
.L_4:
        /*001c*/ 	.word	index@(triton_poi_fused_convolution_53)
        /*0020*/ 	.word	0x00000000


	//----- nvinfo : EIATTR_MIN_STACK_SIZE
	.align		4
.L_5:
        /*0024*/ 	.byte	0x04, 0x12
        /*0026*/ 	.short	(.L_7 - .L_6)
	.align		4
.L_6:
        /*0028*/ 	.word	index@(triton_poi_fused_convolution_53)
        /*002c*/ 	.word	0x00000000
.L_7:


//--------------------- .nv.info.triton_poi_fused_convolution_53 --------------------------
	.section	.nv.info.triton_poi_fused_convolution_53,"",@"SHT_CUDA_INFO"
	.sectionflags	@""
	.align	4


	//----- nvinfo : EIATTR_CUDA_API_VERSION
	.align		4
        /*0000*/ 	.byte	0x04, 0x37
        /*0002*/ 	.short	(.L_9 - .L_8)
.L_8:
        /*0004*/ 	.word	0x0000007c


	//----- nvinfo : EIATTR_KPARAM_INFO
	.align		4
.L_9:
        /*0008*/ 	.byte	0x04, 0x17
        /*000a*/ 	.short	(.L_11 - .L_10)
.L_10:
        /*000c*/ 	.word	0x00000000
        /*0010*/ 	.short	0x0004
        /*0012*/ 	.short	0x001c
        /*0014*/ 	.byte	0x00, 0xf0, 0x11, 0x00


	//----- nvinfo : EIATTR_KPARAM_INFO
	.align		4
.L_11:
        /*0018*/ 	.byte	0x04, 0x17
        /*001a*/ 	.short	(.L_13 - .L_12)
.L_12:
        /*001c*/ 	.word	0x00000000
        /*0020*/ 	.short	0x0003
        /*0022*/ 	.short	0x0018
        /*0024*/ 	.byte	0x00, 0xf0, 0x11, 0x00


	//----- nvinfo : EIATTR_KPARAM_INFO
	.align		4
.L_13:
        /*0028*/ 	.byte	0x04, 0x17
        /*002a*/ 	.short	(.L_15 - .L_14)
.L_14:
        /*002c*/ 	.word	0x00000000
        /*0030*/ 	.short	0x0002
        /*0032*/ 	.short	0x0010
        /*0034*/ 	.byte	0x00, 0xf4, 0x21, 0x00


	//----- nvinfo : EIATTR_KPARAM_INFO
	.align		4
.L_15:
        /*0038*/ 	.byte	0x04, 0x17
        /*003a*/ 	.short	(.L_17 - .L_16)
.L_16:
        /*003c*/ 	.word	0x00000000
        /*0040*/ 	.short	0x0001
        /*0042*/ 	.short	0x0008
        /*0044*/ 	.byte	0x00, 0xf4, 0x21, 0x00


	//----- nvinfo : EIATTR_KPARAM_INFO
	.align		4
.L_17:
        /*0048*/ 	.byte	0x04, 0x17
        /*004a*/ 	.short	(.L_19 - .L_18)
.L_18:
        /*004c*/ 	.word	0x00000000
        /*0050*/ 	.short	0x0000
        /*0052*/ 	.short	0x0000
        /*0054*/ 	.byte	0x00, 0xf4, 0x21, 0x00


	//----- nvinfo : EIATTR_SPARSE_MMA_MASK
	.align		4
.L_19:
        /*0058*/ 	.byte	0x03, 0x50
        /*005a*/ 	.short	0x0000


	//----- nvinfo : EIATTR_MAXREG_COUNT
	.align		4
        /*005c*/ 	.byte	0x03, 0x1b
        /*005e*/ 	.short	0x00ff


	//----- nvinfo : EIATTR_EXIT_INSTR_OFFSETS
	.align		4
        /*0060*/ 	.byte	0x04, 0x1c
        /*0062*/ 	.short	(.L_21 - .L_20)


	//   ....[0]....
.L_20:
        /*0064*/ 	.word	0x00000550


	//   ....[1]....
        /*0068*/ 	.word	0x00000570


	//----- nvinfo : EIATTR_REQNTID
	.align		4
.L_21:
        /*006c*/ 	.byte	0x04, 0x10
        /*006e*/ 	.short	(.L_23 - .L_22)
.L_22:
        /*0070*/ 	.word	0x00000080
        /*0074*/ 	.word	0x00000001
        /*0078*/ 	.word	0x00000001


	//----- nvinfo : EIATTR_CBANK_PARAM_SIZE
	.align		4
.L_23:
        /*007c*/ 	.byte	0x03, 0x19
        /*007e*/ 	.short	0x0020


	//----- nvinfo : EIATTR_PARAM_CBANK
	.align		4
        /*0080*/ 	.byte	0x04, 0x0a
        /*0082*/ 	.short	(.L_25 - .L_24)
	.align		4
.L_24:
        /*0084*/ 	.word	index@(.nv.constant0.triton_poi_fused_convolution_53)
        /*0088*/ 	.short	0x0210
        /*008a*/ 	.short	0x0020


	//----- nvinfo : EIATTR_SW_WAR
	.align		4
.L_25:
        /*008c*/ 	.byte	0x04, 0x36
        /*008e*/ 	.short	(.L_27 - .L_26)
.L_26:
        /*0090*/ 	.word	0x00000008
.L_27:


//--------------------- .nv.callgraph             --------------------------
	.section	.nv.callgraph,"",@"SHT_CUDA_CALLGRAPH"
	.align	4
	.sectionentsize	8
	.align		4
        /*0000*/ 	.word	0x00000000
	.align		4
        /*0004*/ 	.word	0xffffffff
	.align		4
        /*0008*/ 	.word	0x00000000
	.align		4
        /*000c*/ 	.word	0xfffffffe
	.align		4
        /*0010*/ 	.word	0x00000000
	.align		4
        /*0014*/ 	.word	0xfffffffd
	.align		4
        /*0018*/ 	.word	0x00000000
	.align		4
        /*001c*/ 	.word	0xfffffffc


//--------------------- .text.triton_poi_fused_convolution_53 --------------------------
	.section	.text.triton_poi_fused_convolution_53,"ax",@progbits
	.align	128
        .global         triton_poi_fused_convolution_53
        .type           triton_poi_fused_convolution_53,@function
        .size           triton_poi_fused_convolution_53,(.L_x_1 - triton_poi_fused_convolution_53)
        .other          triton_poi_fused_convolution_53,@"STO_CUDA_ENTRY STV_DEFAULT"
triton_poi_fused_convolution_53:
.text.triton_poi_fused_convolution_53:
[----:B------:R-:W0:Y:S01]  /*0000*/  LDC R1, c[0x0][0x28] ;  /* 0x00000a00ff017b82 */ /* 0x000e220000000800 */
[----:B------:R-:W1:Y:S07]  /*0010*/  S2R R0, SR_TID.X ;  /* 0x0000000000007919 */ /* 0x000e6e0000002100 */
[----:B------:R-:W2:Y:S01]  /*0020*/  S2UR UR4, SR_CTAID.Y ;  /* 0x00000000000479c3 */ /* 0x000ea20000002600 */
[----:B------:R-:W-:Y:S01]  /*0030*/  MOV R4, RZ ;  /* 0x000000ff00047202 */ /* 0x000fe20000000f00 */
[----:B------:R-:W-:Y:S01]  /*0040*/  HFMA2.MMA R29, -RZ, RZ, 0, 0 ;  /* 0x00000000ff1d7435 */ /* 0x000fe200000001ff */
[----:B------:R-:W3:Y:S05]  /*0050*/  S2R R27, SR_CTAID.X ;  /* 0x00000000001b7919 */ /* 0x000eea0000002500 */
[----:B------:R-:W4:Y:S08]  /*0060*/  LDC.64 R14, c[0x0][0x210] ;  /* 0x00008400ff0e7b82 */ /* 0x000f300000000a00 */
[----:B------:R-:W5:Y:S01]  /*0070*/  LDC.64 R16, c[0x0][0x218] ;  /* 0x00008600ff107b82 */ /* 0x000f620000000a00 */
[----:B--2---:R-:W-:Y:S01]  /*0080*/  USHF.L.U32 UR4, UR4, 0x6, URZ ;  /* 0x0000000604047899 */ /* 0x004fe2000800063f */
[----:B-1----:R-:W-:-:S02]  /*0090*/  SHF.R.U32.HI R2, RZ, 0x2, R0 ;  /* 0x00000002ff027819 */ /* 0x002fc40000011600 */
[----:B------:R-:W-:Y:S02]  /*00a0*/  SHF.L.U32 R0, R0, 0x2, RZ ;  /* 0x0000000200007819 */ /* 0x000fe400000006ff */
[----:B------:R-:W-:Y:S02]  /*00b0*/  SGXT.U32 R2, R2, 0x5 ;  /* 0x000000050202781a */ /* 0x000fe40000000000 */
[----:B------:R-:W-:Y:S02]  /*00c0*/  LOP3.LUT R0, R0, 0xc, RZ, 0xc0, !PT ;  /* 0x0000000c00007812 */ /* 0x000fe400078ec0ff */
[----:B------:R-:W-:Y:S01]  /*00d0*/  LOP3.LUT R3, R2, UR4, RZ, 0xfc, !PT ;  /* 0x0000000402037c12 */ /* 0x000fe2000f8efcff */
[----:B------:R-:W-:Y:S01]  /*00e0*/  HFMA2.MMA R2, -RZ, RZ, 0, 0 ;  /* 0x00000000ff027435 */ /* 0x000fe200000001ff */
[----:B---3--:R-:W-:Y:S01]  /*00f0*/  LEA R27, R27, R0, 0x4 ;  /* 0x000000001b1b7211 */ /* 0x008fe200078e20ff */
[----:B------:R-:W-:-:S03]  /*0100*/  ULDC.64 UR4, c[0x0][0x208] ;  /* 0x0000820000047ab9 */ /* 0x000fc60000000a00 */
[----:B------:R-:W-:-:S04]  /*0110*/  ISETP.GE.AND P0, PT, R27, 0x10, PT ;  /* 0x000000101b00780c */ /* 0x000fc80003f06270 */
[C---:B------:R-:W-:Y:S01]  /*0120*/  ISETP.LT.AND P1, PT, R3.reuse, 0x3fc, !P0 ;  /* 0x000003fc0300780c */ /* 0x040fe20004721270 */
[----:B------:R-:W-:-:S05]  /*0130*/  IMAD.HI R2, R3, -0x7f7f7f7f, R2 ;  /* 0x8080808103027827 */ /* 0x000fca00078e0202 */
[----:B------:R-:W-:-:S04]  /*0140*/  SHF.R.U32.HI R5, RZ, 0x1f, R2 ;  /* 0x0000001fff057819 */ /* 0x000fc80000011602 */
[----:B------:R-:W-:Y:S02]  /*0150*/  LEA.HI.SX32 R2, R2, R5, 0x19 ;  /* 0x0000000502027211 */ /* 0x000fe400078fcaff */
[----:B------:R-:W-:-:S03]  /*0160*/  LOP3.LUT R5, R3, 0x20, RZ, 0xfc, !PT ;  /* 0x0000002003057812 */ /* 0x000fc600078efcff */
[----:B------:R-:W-:Y:S02]  /*0170*/  IMAD R23, R2, -0xff, R3 ;  /* 0xffffff0102177824 */ /* 0x000fe400078e0203 */
[----:B------:R-:W-:-:S04]  /*0180*/  IMAD.HI R6, R5, -0x7f7f7f7f, R4 ;  /* 0x8080808105067827 */ /* 0x000fc800078e0204 */
[----:B------:R-:W-:Y:S01]  /*0190*/  IMAD R9, R2, 0xff0, R23 ;  /* 0x00000ff002097824 */ /* 0x000fe200078e0217 */
[----:B------:R-:W-:Y:S01]  /*01a0*/  SHF.R.U32.HI R7, RZ, 0x1f, R6 ;  /* 0x0000001fff077819 */ /* 0x000fe20000011606 */
[C---:B------:R-:W-:Y:S02]  /*01b0*/  IMAD R4, R27.reuse, 0xff, RZ ;  /* 0x000000ff1b047824 */ /* 0x040fe400078e02ff */
[----:B------:R-:W-:Y:S01]  /*01c0*/  IMAD R11, R27, 0xff, R9 ;  /* 0x000000ff1b0b7824 */ /* 0x000fe200078e0209 */
[----:B------:R-:W-:Y:S02]  /*01d0*/  LEA.HI.SX32 R6, R6, R7, 0x19 ;  /* 0x0000000706067211 */ /* 0x000fe400078fcaff */
[----:B------:R-:W-:Y:S01]  /*01e0*/  IADD3 R2, R4, 0x1fe, RZ ;  /* 0x000001fe04027810 */ /* 0x000fe20007ffe0ff */
[----:B------:R-:W-:Y:S02]  /*01f0*/  VIADD R0, R4, 0xff ;  /* 0x000000ff04007836 */ /* 0x000fe40000000000 */
[----:B------:R-:W-:Y:S01]  /*0200*/  IMAD R19, R6, -0xff, R5 ;  /* 0xffffff0106137824 */ /* 0x000fe200078e0205 */
[----:B------:R-:W-:Y:S01]  /*0210*/  IADD3 R4, R4, 0x2fd, RZ ;  /* 0x000002fd04047810 */ /* 0x000fe20007ffe0ff */
[----:B----4-:R-:W-:Y:S01]  /*0220*/  IMAD.WIDE R10, R11, 0x4, R14 ;  /* 0x000000040b0a7825 */ /* 0x010fe200078e020e */
[----:B------:R-:W-:-:S03]  /*0230*/  ISETP.GE.AND P2, PT, R3, 0x3fc, PT ;  /* 0x000003fc0300780c */ /* 0x000fc60003f46270 */
[----:B------:R-:W-:Y:S01]  /*0240*/  IMAD.IADD R12, R2, 0x1, R9 ;  /* 0x00000001020c7824 */ /* 0x000fe200078e0209 */
[----:B------:R-:W-:Y:S01]  /*0250*/  IADD3 R13, R0, R9, RZ ;  /* 0x00000009000d7210 */ /* 0x000fe20007ffe0ff */
[----:B------:R-:W-:Y:S01]  /*0260*/  IMAD R6, R6, 0xff0, R19 ;  /* 0x00000ff006067824 */ /* 0x000fe200078e0213 */
[----:B------:R1:W2:Y:S01]  /*0270*/  @P1 LDG.E.EL R29, desc[UR4][R10.64] ;  /* 0x000000040a1d1981 */ /* 0x0002a2000c2e1900 */
[----:B------:R-:W-:Y:S02]  /*0280*/  CS2R R24, SRZ ;  /* 0x0000000000187805 */ /* 0x000fe4000001ff00 */
[----:B------:R-:W-:Y:S01]  /*0290*/  IADD3 R18, R4, R9, RZ ;  /* 0x0000000904127210 */ /* 0x000fe20007ffe0ff */
[----:B------:R-:W-:Y:S01]  /*02a0*/  IMAD.WIDE R8, R13, 0x4, R14 ;  /* 0x000000040d087825 */ /* 0x000fe200078e020e */
[----:B------:R-:W-:Y:S02]  /*02b0*/  IADD3 R0, R0, R6, RZ ;  /* 0x0000000600007210 */ /* 0x000fe40007ffe0ff */
[----:B------:R-:W-:-:S02]  /*02c0*/  CS2R R20, SRZ ;  /* 0x0000000000147805 */ /* 0x000fc4000001ff00 */
[----:B------:R-:W-:Y:S01]  /*02d0*/  MOV R7, RZ ;  /* 0x000000ff00077202 */ /* 0x000fe20000000f00 */
[--C-:B-1----:R-:W-:Y:S01]  /*02e0*/  IMAD.WIDE R10, R12, 0x4, R14.reuse ;  /* 0x000000040c0a7825 */ /* 0x102fe200078e020e */
[C---:B------:R-:W-:Y:S02]  /*02f0*/  ISETP.LT.AND P0, PT, R5.reuse, 0x3fc, !P0 ;  /* 0x000003fc0500780c */ /* 0x040fe40004701270 */
[----:B------:R-:W3:Y:S01]  /*0300*/  @P1 LDG.E.EL R21, desc[UR4][R8.64] ;  /* 0x0000000408151981 */ /* 0x000ee2000c2e1900 */
[----:B------:R-:W-:Y:S01]  /*0310*/  ISETP.GE.AND P3, PT, R5, 0x3fc, PT ;  /* 0x000003fc0500780c */ /* 0x000fe20003f66270 */
[----:B------:R-:W-:Y:S01]  /*0320*/  IMAD.WIDE R12, R18, 0x4, R14 ;  /* 0x00000004120c7825 */ /* 0x000fe200078e020e */
[----:B------:R-:W-:Y:S01]  /*0330*/  IADD3 R2, R2, R6, RZ ;  /* 0x0000000602027210 */ /* 0x000fe20007ffe0ff */
[----:B------:R1:W4:Y:S02]  /*0340*/  @P1 LDG.E.EL R25, desc[UR4][R10.64] ;  /* 0x000000040a191981 */ /* 0x000324000c2e1900 */
[----:B-----5:R-:W-:-:S02]  /*0350*/  IMAD.WIDE R22, R23, 0x4, R16 ;  /* 0x0000000417167825 */ /* 0x020fc400078e0210 */
[----:B------:R5:W2:Y:S02]  /*0360*/  @P1 LDG.E.EL R7, desc[UR4][R12.64] ;  /* 0x000000040c071981 */ /* 0x000aa4000c2e1900 */
[--C-:B------:R-:W-:Y:S02]  /*0370*/  IMAD.IADD R4, R4, 0x1, R6.reuse ;  /* 0x0000000104047824 */ /* 0x100fe400078e0206 */
[----:B------:R-:W-:Y:S01]  /*0380*/  IMAD R6, R27, 0xff, R6 ;  /* 0x000000ff1b067824 */ /* 0x000fe200078e0206 */
[----:B------:R5:W2:Y:S01]  /*0390*/  @!P2 LDG.E.EL R24, desc[UR4][R22.64] ;  /* 0x000000041618a981 */ /* 0x000aa2000c2e1900 */
[----:B-1----:R-:W-:Y:S01]  /*03a0*/  IMAD.WIDE R10, R0, 0x4, R14 ;  /* 0x00000004000a7825 */ /* 0x002fe200078e020e */
[----:B------:R-:W-:-:S03]  /*03b0*/  HFMA2.MMA R0, -RZ, RZ, 0, 0 ;  /* 0x00000000ff007435 */ /* 0x000fc600000001ff */
[----:B-----5:R-:W-:Y:S01]  /*03c0*/  IMAD.WIDE R12, R2, 0x4, R14 ;  /* 0x00000004020c7825 */ /* 0x020fe200078e020e */
[----:B------:R-:W-:-:S03]  /*03d0*/  MOV R2, RZ ;  /* 0x000000ff00027202 */ /* 0x000fc60000000f00 */
[----:B------:R-:W-:Y:S01]  /*03e0*/  IMAD.WIDE R16, R19, 0x4, R16 ;  /* 0x0000000413107825 */ /* 0x000fe200078e0210 */
[----:B------:R-:W-:Y:S01]  /*03f0*/  CS2R R18, SRZ ;  /* 0x0000000000127805 */ /* 0x000fe2000001ff00 */
[----:B0-----:R-:W0:Y:S01]  /*0400*/  LDC.64 R22, c[0x0][0x220] ;  /* 0x00008800ff167b82 */ /* 0x001e220000000a00 */
[----:B------:R-:W5:Y:S01]  /*0410*/  @P0 LDG.E.EL R2, desc[UR4][R10.64] ;  /* 0x000000040a020981 */ /* 0x000f62000c2e1900 */
[----:B------:R-:W-:-:S03]  /*0420*/  IMAD.WIDE R8, R6, 0x4, R14 ;  /* 0x0000000406087825 */ /* 0x000fc600078e020e */
[----:B------:R-:W5:Y:S01]  /*0430*/  @!P3 LDG.E.EL R19, desc[UR4][R16.64] ;  /* 0x000000041013b981 */ /* 0x000f62000c2e1900 */
[----:B------:R-:W-:-:S03]  /*0440*/  IMAD.WIDE R14, R4, 0x4, R14 ;  /* 0x00000004040e7825 */ /* 0x000fc600078e020e */
[----:B------:R0:W5:Y:S04]  /*0450*/  @P0 LDG.E.EL R0, desc[UR4][R8.64] ;  /* 0x0000000408000981 */ /* 0x000168000c2e1900 */
[----:B------:R-:W5:Y:S04]  /*0460*/  @P0 LDG.E.EL R18, desc[UR4][R12.64] ;  /* 0x000000040c120981 */ /* 0x000f68000c2e1900 */
[----:B------:R-:W5:Y:S01]  /*0470*/  @P0 LDG.E.EL R20, desc[UR4][R14.64] ;  /* 0x000000040e140981 */ /* 0x000f62000c2e1900 */
[-C--:B------:R-:W-:Y:S02]  /*0480*/  LEA R3, R3, R27.reuse, 0x4 ;  /* 0x0000001b03037211 */ /* 0x080fe400078e20ff */
[----:B------:R-:W-:-:S03]  /*0490*/  LEA R27, R5, R27, 0x4 ;  /* 0x0000001b051b7211 */ /* 0x000fc600078e20ff */
[----:B0-----:R-:W-:-:S04]  /*04a0*/  IMAD.WIDE R8, R3, 0x4, R22 ;  /* 0x0000000403087825 */ /* 0x001fc800078e0216 */
[----:B------:R-:W-:-:S04]  /*04b0*/  IMAD.WIDE R22, R27, 0x4, R22 ;  /* 0x000000041b167825 */ /* 0x000fc800078e0216 */
[C---:B--2---:R-:W-:Y:S01]  /*04c0*/  FADD R4, R24.reuse, R29 ;  /* 0x0000001d18047221 */ /* 0x044fe20000000000 */
[C---:B---3--:R-:W-:Y:S01]  /*04d0*/  FADD R5, R24.reuse, R21 ;  /* 0x0000001518057221 */ /* 0x048fe20000000000 */
[C---:B----4-:R-:W-:Y:S01]  /*04e0*/  FADD R6, R24.reuse, R25 ;  /* 0x0000001918067221 */ /* 0x050fe20000000000 */
[----:B------:R-:W-:-:S05]  /*04f0*/  FADD R7, R24, R7 ;  /* 0x0000000718077221 */ /* 0x000fca0000000000 */
[----:B------:R0:W-:Y:S01]  /*0500*/  @P1 STG.E.128 desc[UR4][R8.64], R4 ;  /* 0x0000000408001986 */ /* 0x0001e2000c101d04 */
[C---:B-----5:R-:W-:Y:S01]  /*0510*/  FADD R17, R19.reuse, R2 ;  /* 0x0000000213117221 */ /* 0x060fe20000000000 */
[C---:B------:R-:W-:Y:S01]  /*0520*/  FADD R16, R19.reuse, R0 ;  /* 0x0000000013107221 */ /* 0x040fe20000000000 */
[C---:B------:R-:W-:Y:S01]  /*0530*/  FADD R18, R19.reuse, R18 ;  /* 0x0000001213127221 */ /* 0x040fe20000000000 */
[----:B------:R-:W-:Y:S01]  /*0540*/  FADD R19, R19, R20 ;  /* 0x0000001413137221 */ /* 0x000fe20000000000 */
[----:B0-----:R-:W-:Y:S06]  /*0550*/  @!P0 EXIT ;  /* 0x000000000000894d */ /* 0x001fec0003800000 */
[----:B------:R-:W-:Y:S01]  /*0560*/  STG.E.128 desc[UR4][R22.64], R16 ;  /* 0x0000001016007986 */ /* 0x000fe2000c101d04 */
[----:B------:R-:W-:Y:S05]  /*0570*/  EXIT ;  /* 0x000000000000794d */ /* 0x000fea0003800000 */
.L_x_0:
[----:B------:R-:W-:-:S00]  /*0580*/  BRA `(.L_x_0) ;  /* 0xfffffffc00fc7947 */ /* 0x000fc0000383ffff */
[----:B------:R-:W-:-:S00]  /*0590*/  NOP ;  /* 0x0000000000007918 */ /* 0x000fc00000000000 */
        /* <DEDUP_REMOVED lines=14> */
.L_x_1:


//--------------------- .nv.constant0.triton_poi_fused_convolution_53 --------------------------
	.section	.nv.constant0.triton_poi_fused_convolution_53,"a",@progbits
	.sectionflags	@""
	.align	4
.nv.constant0.triton_poi_fused_convolution_53:
	.zero		560
